	.headerflags	@"EF_CUDA_TEXMODE_UNIFIED EF_CUDA_64BIT_ADDRESS EF_CUDA_SM86 EF_CUDA_VIRTUAL_SM(EF_CUDA_SM86)"
	.elftype	@"ET_EXEC"


//--------------------- .nv.info                  --------------------------
	.section	.nv.info,"",@"SHT_CUDA_INFO"
	.align	4


	//----- nvinfo : EIATTR_REGCOUNT
	.align		4
        /*0000*/ 	.byte	0x04, 0x2f
        /*0002*/ 	.short	(.L_2 - .L_1)
	.align		4
.L_1:
        /*0004*/ 	.word	index@(triton_poi_fused_gelu_14)
        /*0008*/ 	.word	0x0000000d


	//----- nvinfo : EIATTR_MIN_STACK_SIZE
	.align		4
.L_2:
        /*000c*/ 	.byte	0x04, 0x12
        /*000e*/ 	.short	(.L_4 - .L_3)
	.align		4
.L_3:
        /*0010*/ 	.word	index@(triton_poi_fused_gelu_14)
        /*0014*/ 	.word	0x00000000


	//----- nvinfo : EIATTR_FRAME_SIZE
	.align		4
.L_4:
        /*0018*/ 	.byte	0x04, 0x11
        /*001a*/ 	.short	(.L_6 - .L_5)
	.align		4
.L_5:
        /*001c*/ 	.word	index@(triton_poi_fused_gelu_14)
        /*0020*/ 	.word	0x00000000


	//----- nvinfo : EIATTR_MIN_STACK_SIZE
	.align		4
.L_6:
        /*0024*/ 	.byte	0x04, 0x12
        /*0026*/ 	.short	(.L_8 - .L_7)
	.align		4
.L_7:
        /*0028*/ 	.word	index@(triton_poi_fused_gelu_14)
        /*002c*/ 	.word	0x00000000
.L_8:


//--------------------- .nv.info.triton_poi_fused_gelu_14 --------------------------
	.section	.nv.info.triton_poi_fused_gelu_14,"",@"SHT_CUDA_INFO"
	.sectionflags	@""
	.align	4


	//----- nvinfo : EIATTR_CUDA_API_VERSION
	.align		4
        /*0000*/ 	.byte	0x04, 0x37
        /*0002*/ 	.short	(.L_10 - .L_9)
.L_9:
        /*0004*/ 	.word	0x0000007c


	//----- nvinfo : EIATTR_SW2861232_WAR
	.align		4
.L_10:
        /*0008*/ 	.byte	0x01, 0x35
	.zero		2


	//----- nvinfo : EIATTR_PARAM_CBANK
	.align		4
        /*000c*/ 	.byte	0x04, 0x0a
        /*000e*/ 	.short	(.L_12 - .L_11)
	.align		4
.L_11:
        /*0010*/ 	.word	index@(.nv.constant0.triton_poi_fused_gelu_14)
        /*0014*/ 	.short	0x0160
        /*0016*/ 	.short	0x0020


	//----- nvinfo : EIATTR_CBANK_PARAM_SIZE
	.align		4
.L_12:
        /*0018*/ 	.byte	0x03, 0x19
        /*001a*/ 	.short	0x0020


	//----- nvinfo : EIATTR_KPARAM_INFO
	.align		4
        /*001c*/ 	.byte	0x04, 0x17
        /*001e*/ 	.short	(.L_14 - .L_13)
.L_13:
        /*0020*/ 	.word	0x00000000
        /*0024*/ 	.short	0x0003
        /*0026*/ 	.short	0x0018
        /*0028*/ 	.byte	0x00, 0xf4, 0x21, 0x00


	//----- nvinfo : EIATTR_KPARAM_INFO
	.align		4
.L_14:
        /*002c*/ 	.byte	0x04, 0x17
        /*002e*/ 	.short	(.L_16 - .L_15)
.L_15:
        /*0030*/ 	.word	0x00000000
        /*0034*/ 	.short	0x0002
        /*0036*/ 	.short	0x0010
        /*0038*/ 	.byte	0x00, 0xf0, 0x11, 0x00


	//----- nvinfo : EIATTR_KPARAM_INFO
	.align		4
.L_16:
        /*003c*/ 	.byte	0x04, 0x17
        /*003e*/ 	.short	(.L_18 - .L_17)
.L_17:
        /*0040*/ 	.word	0x00000000
        /*0044*/ 	.short	0x0001
        /*0046*/ 	.short	0x0008
        /*0048*/ 	.byte	0x00, 0xf4, 0x21, 0x00


	//----- nvinfo : EIATTR_KPARAM_INFO
	.align		4
.L_18:
        /*004c*/ 	.byte	0x04, 0x17
        /*004e*/ 	.short	(.L_20 - .L_19)
.L_19:
        /*0050*/ 	.word	0x00000000
        /*0054*/ 	.short	0x0000
        /*0056*/ 	.short	0x0000
        /*0058*/ 	.byte	0x00, 0xf4, 0x21, 0x00


	//----- nvinfo : EIATTR_MAXREG_COUNT
	.align		4
.L_20:
        /*005c*/ 	.byte	0x03, 0x1b
        /*005e*/ 	.short	0x00ff


	//----- nvinfo : EIATTR_EXIT_INSTR_OFFSETS
	.align		4
        /*0060*/ 	.byte	0x04, 0x1c
        /*0062*/ 	.short	(.L_22 - .L_21)


	//   ....[0]....
.L_21:
        /*0064*/ 	.word	0x000004c0


	//----- nvinfo : EIATTR_REQNTID
	.align		4
.L_22:
        /*0068*/ 	.byte	0x04, 0x10
        /*006a*/ 	.short	(.L_24 - .L_23)
.L_23:
        /*006c*/ 	.word	0x00000100
        /*0070*/ 	.word	0x00000001
        /*0074*/ 	.word	0x00000001


	//----- nvinfo : EIATTR_CRS_STACK_SIZE
	.align		4
.L_24:
        /*0078*/ 	.byte	0x04, 0x1e
        /*007a*/ 	.short	(.L_26 - .L_25)
.L_25:
        /*007c*/ 	.word	0x00000000
.L_26:


//--------------------- .nv.callgraph             --------------------------
	.section	.nv.callgraph,"",@"SHT_CUDA_CALLGRAPH"
	.align	4
	.sectionentsize	8
	.align		4
        /*0000*/ 	.word	0x00000000
	.align		4
        /*0004*/ 	.word	0xffffffff
	.align		4
        /*0008*/ 	.word	0x00000000
	.align		4
        /*000c*/ 	.word	0xfffffffe
	.align		4
        /*0010*/ 	.word	0x00000000
	.align		4
        /*0014*/ 	.word	0xfffffffd
	.align		4
        /*0018*/ 	.word	0x00000000
	.align		4
        /*001c*/ 	.word	0xfffffffc


//--------------------- .nv.rel.action            --------------------------
	.section	.nv.rel.action,"",@"SHT_CUDA_RELOCINFO"
	.align	8
	.sectionentsize	8
        /*0000*/ 	.byte	0x73, 0x00, 0x00, 0x00, 0x00, 0x00, 0x00, 0x00, 0x00, 0x00, 0x00, 0x11, 0x25, 0x00, 0x05, 0x36


//--------------------- .nv.constant4             --------------------------
	.section	.nv.constant4,"a",@progbits
	.align	8
	.align		8
.nv.constant4:
        /*0000*/ 	.dword	_$_str


//--------------------- .nv.constant0.triton_poi_fused_gelu_14 --------------------------
	.section	.nv.constant0.triton_poi_fused_gelu_14,"a",@progbits
	.sectionflags	@""
	.align	4
.nv.constant0.triton_poi_fused_gelu_14:
	.zero		384


//--------------------- .text.triton_poi_fused_gelu_14 --------------------------
	.section	.text.triton_poi_fused_gelu_14,"ax",@progbits
	.sectioninfo	@"SHI_REGISTERS=13"
	.align	128
        .global         triton_poi_fused_gelu_14
        .type           triton_poi_fused_gelu_14,@function
        .size           triton_poi_fused_gelu_14,(.L_x_7 - triton_poi_fused_gelu_14)
        .other          triton_poi_fused_gelu_14,@"STO_CUDA_ENTRY STV_DEFAULT"
triton_poi_fused_gelu_14:
.text.triton_poi_fused_gelu_14:
[----:B------:R-:W-:Y:S02]  /*0000*/  MOV R1, c[0x0][0x28] ;  /* 0x00000a0000017a02 */ /* 0x000fe40000000f00 */
[----:B------:R-:W0:Y:S01]  /*0010*/  S2R R0, SR_TID.X ;  /* 0x0000000000007919 */ /* 0x000e220000002100 */
[----:B------:R-:W-:Y:S01]  /*0020*/  MOV R7, 0x2 ;  /* 0x0000000200077802 */ /* 0x000fe20000000f00 */
[----:B------:R-:W-:Y:S02]  /*0030*/  ULDC.64 UR4, c[0x0][0x118] ;  /* 0x0000460000047ab9 */ /* 0x000fe40000000a00 */
[----:B------:R-:W1:Y:S01]  /*0040*/  S2R R3, SR_CTAID.X ;  /* 0x0000000000037919 */ /* 0x000e620000002500 */
[----:B0-----:R-:W-:-:S04]  /*0050*/  SHF.L.U32 R0, R0, 0x1, RZ ;  /* 0x0000000100007819 */ /* 0x001fc800000006ff */
[----:B------:R-:W-:-:S04]  /*0060*/  LOP3.LUT R0, R0, 0x1fe, RZ, 0xc0, !PT ;  /* 0x000001fe00007812 */ /* 0x000fc800078ec0ff */
[----:B-1----:R-:W-:-:S05]  /*0070*/  LEA R2, R3, R0, 0x9 ;  /* 0x0000000003027211 */ /* 0x002fca00078e48ff */
[----:B------:R-:W-:-:S06]  /*0080*/  IMAD.WIDE R6, R2, R7, c[0x0][0x160] ;  /* 0x0000580002067625 */ /* 0x000fcc00078e0207 */
[----:B------:R-:W2:Y:S01]  /*0090*/  LDG.E R6, [R6.64] ;  /* 0x0000000406067981 */ /* 0x000ea2000c1e1900 */
[----:B------:R-:W-:Y:S01]  /*00a0*/  BSSY B0, `(.L_x_0) ;  /* 0x0000020000007945 */ /* 0x000fe20003800000 */
[C---:B--2---:R-:W-:Y:S02]  /*00b0*/  SHF.L.U32 R3, R6.reuse, 0x10, RZ ;  /* 0x0000001006037819 */ /* 0x044fe400000006ff */
[----:B------:R-:W-:-:S03]  /*00c0*/  PRMT R4, R6, 0x7632, R4 ;  /* 0x0000763206047816 */ /* 0x000fc60000000004 */
[----:B------:R-:W-:Y:S01]  /*00d0*/  FMUL R0, R3, R3 ;  /* 0x0000000303007220 */ /* 0x000fe20000400000 */
[----:B------:R-:W-:-:S03]  /*00e0*/  SHF.L.U32 R4, R4, 0x10, RZ ;  /* 0x0000001004047819 */ /* 0x000fc600000006ff */
[----:B------:R-:W-:Y:S02]  /*00f0*/  FMUL R0, R3, R0 ;  /* 0x0000000003007220 */ /* 0x000fe40000400000 */
[----:B------:R-:W-:Y:S02]  /*0100*/  FMUL R5, R4, R4 ;  /* 0x0000000404057220 */ /* 0x000fe40000400000 */
[----:B------:R-:W-:Y:S02]  /*0110*/  FFMA R0, R0, 0.044714998453855514526, R3 ;  /* 0x3d37271300007823 */ /* 0x000fe40000000003 */
[----:B------:R-:W-:Y:S02]  /*0120*/  FMUL R5, R4, R5 ;  /* 0x0000000504057220 */ /* 0x000fe40000400000 */
[----:B------:R-:W-:Y:S02]  /*0130*/  FMUL R8, R0, 0.79788458347320556641 ;  /* 0x3f4c422a00087820 */ /* 0x000fe40000400000 */
[----:B------:R-:W-:-:S02]  /*0140*/  FFMA R5, R5, 0.044714998453855514526, R4 ;  /* 0x3d37271305057823 */ /* 0x000fc40000000004 */
[----:B------:R-:W-:Y:S02]  /*0150*/  FADD.FTZ R0, |R8|, -RZ ;  /* 0x800000ff08007221 */ /* 0x000fe40000010200 */
[----:B------:R-:W-:-:S03]  /*0160*/  FMUL R5, R5, 0.79788458347320556641 ;  /* 0x3f4c422a05057820 */ /* 0x000fc60000400000 */
[----:B------:R-:W-:-:S13]  /*0170*/  FSETP.GE.AND P0, PT, R0, 0.60000002384185791016, PT ;  /* 0x3f19999a0000780b */ /* 0x000fda0003f06000 */
[----:B------:R-:W-:Y:S05]  /*0180*/  @!P0 BRA `(.L_x_1) ;  /* 0x000000a000008947 */ /* 0x000fea0003800000 */
[C---:B------:R-:W-:Y:S01]  /*0190*/  FMUL R6, R0.reuse, 2.8853900432586669922 ;  /* 0x4038aa3b00067820 */ /* 0x040fe20000400000 */
[----:B------:R-:W-:Y:S02]  /*01a0*/  MOV R10, 0x3f800000 ;  /* 0x3f800000000a7802 */ /* 0x000fe40000000f00 */
[----:B------:R-:W-:-:S03]  /*01b0*/  FSETP.GE.AND P0, PT, R0, 9.010913848876953125, PT ;  /* 0x41102cb40000780b */ /* 0x000fc60003f06000 */
[----:B------:R-:W0:Y:S02]  /*01c0*/  MUFU.EX2 R6, R6 ;  /* 0x0000000600067308 */ /* 0x000e240000000800 */
[----:B0-----:R-:W-:-:S06]  /*01d0*/  FADD R7, R6, 1 ;  /* 0x3f80000006077421 */ /* 0x001fcc0000000000 */
[----:B------:R-:W0:Y:S02]  /*01e0*/  MUFU.RCP R7, R7 ;  /* 0x0000000700077308 */ /* 0x000e240000001000 */
[----:B0-----:R-:W-:-:S05]  /*01f0*/  FFMA.FTZ R9, R7, -2, R10 ;  /* 0xc000000007097823 */ /* 0x001fca000001000a */
[----:B------:R-:W-:-:S04]  /*0200*/  FSEL R9, R9, 1, !P0 ;  /* 0x3f80000009097808 */ /* 0x000fc80004000000 */
[----:B------:R-:W-:Y:S01]  /*0210*/  LOP3.LUT R8, R9, 0x80000000, R8, 0xf8, !PT ;  /* 0x8000000009087812 */ /* 0x000fe200078ef808 */
[----:B------:R-:W-:Y:S05]  /*0220*/  BRA `(.L_x_2) ;  /* 0x0000007000007947 */ /* 0x000fea0003800000 */
.L_x_1:
[----:B------:R-:W-:Y:S01]  /*0230*/  MOV R0, 0x3c80f082 ;  /* 0x3c80f08200007802 */ /* 0x000fe20000000f00 */
[----:B------:R-:W-:-:S04]  /*0240*/  FMUL R7, R8, R8 ;  /* 0x0000000808077220 */ /* 0x000fc80000400000 */
[----:B------:R-:W-:-:S04]  /*0250*/  FFMA.FTZ R0, R7, R0, -0.052303962409496307373 ;  /* 0xbd563cae07007423 */ /* 0x000fc80000010000 */
[----:B------:R-:W-:-:S04]  /*0260*/  FFMA.FTZ R0, R7, R0, 0.1331529766321182251 ;  /* 0x3e08594107007423 */ /* 0x000fc80000010000 */
[----:B------:R-:W-:-:S04]  /*0270*/  FFMA.FTZ R0, R7, R0, -0.33332768082618713379 ;  /* 0xbeaaa9ed07007423 */ /* 0x000fc80000010000 */
[----:B------:R-:W-:-:S04]  /*0280*/  FFMA.FTZ R7, R7, R0, RZ ;  /* 0x0000000007077223 */ /* 0x000fc800000100ff */
[----:B------:R-:W-:Y:S02]  /*0290*/  FFMA.FTZ R8, R8, R7, R8 ;  /* 0x0000000708087223 */ /* 0x000fe40000010008 */
.L_x_2:
[----:B------:R-:W-:Y:S05]  /*02a0*/  BSYNC B0 ;  /* 0x0000000000007941 */ /* 0x000fea0003800000 */
.L_x_0:
[----:B------:R-:W-:Y:S01]  /*02b0*/  FADD.FTZ R10, |R5|, -RZ ;  /* 0x800000ff050a7221 */ /* 0x000fe20000010200 */
[----:B------:R-:W-:Y:S01]  /*02c0*/  BSSY B0, `(.L_x_3) ;  /* 0x0000015000007945 */ /* 0x000fe20003800000 */
[----:B------:R-:W-:-:S03]  /*02d0*/  SHF.R.S32.HI R9, RZ, 0x1f, R2 ;  /* 0x0000001fff097819 */ /* 0x000fc60000011402 */
        /* <DEDUP_REMOVED lines=12> */
.L_x_4:
[----:B------:R-:W-:Y:S01]  /*03a0*/  MOV R0, 0x3c80f082 ;  /* 0x3c80f08200007802 */ /* 0x000fe20000000f00 */
[----:B------:R-:W-:-:S04]  /*03b0*/  FMUL R7, R5, R5 ;  /* 0x0000000505077220 */ /* 0x000fc80000400000 */
[----:B------:R-:W-:-:S04]  /*03c0*/  FFMA.FTZ R0, R7, R0, -0.052303962409496307373 ;  /* 0xbd563cae07007423 */ /* 0x000fc80000010000 */
[----:B------:R-:W-:-:S04]  /*03d0*/  FFMA.FTZ R0, R7, R0, 0.1331529766321182251 ;  /* 0x3e08594107007423 */ /* 0x000fc80000010000 */
[----:B------:R-:W-:-:S04]  /*03e0*/  FFMA.FTZ R0, R7, R0, -0.33332768082618713379 ;  /* 0xbeaaa9ed07007423 */ /* 0x000fc80000010000 */
[----:B------:R-:W-:-:S04]  /*03f0*/  FFMA.FTZ R0, R7, R0, RZ ;  /* 0x0000000007007223 */ /* 0x000fc800000100ff */
[----:B------:R-:W-:Y:S02]  /*0400*/  FFMA.FTZ R5, R5, R0, R5 ;  /* 0x0000000005057223 */ /* 0x000fe40000010005 */
.L_x_5:
[----:B------:R-:W-:Y:S05]  /*0410*/  BSYNC B0 ;  /* 0x0000000000007941 */ /* 0x000fea0003800000 */
.L_x_3:
[----:B------:R-:W-:Y:S01]  /*0420*/  FMUL R3, R3, 0.5 ;  /* 0x3f00000003037820 */ /* 0x000fe20000400000 */
[----:B------:R-:W-:Y:S01]  /*0430*/  FADD R8, R8, 1 ;  /* 0x3f80000008087421 */ /* 0x000fe20000000000 */
[----:B------:R-:W-:Y:S01]  /*0440*/  FMUL R0, R4, 0.5 ;  /* 0x3f00000004007820 */ /* 0x000fe20000400000 */
[----:B------:R-:W-:Y:S01]  /*0450*/  FADD R5, R5, 1 ;  /* 0x3f80000005057421 */ /* 0x000fe20000000000 */
[----:B------:R-:W-:Y:S01]  /*0460*/  LEA R4, P0, R2, c[0x0][0x168], 0x1 ;  /* 0x00005a0002047a11 */ /* 0x000fe200078008ff */
[----:B------:R-:W-:Y:S02]  /*0470*/  FMUL R3, R3, R8 ;  /* 0x0000000803037220 */ /* 0x000fe40000400000 */
[----:B------:R-:W-:Y:S01]  /*0480*/  FMUL R0, R0, R5 ;  /* 0x0000000500007220 */ /* 0x000fe20000400000 */
[----:B------:R-:W-:-:S04]  /*0490*/  LEA.HI.X R5, R2, c[0x0][0x16c], R9, 0x1, P0 ;  /* 0x00005b0002057a11 */ /* 0x000fc800000f0c09 */
[----:B------:R-:W-:-:S05]  /*04a0*/  F2FP.BF16.PACK_AB R3, R0, R3 ;  /* 0x000000030003723e */ /* 0x000fca00000010ff */
[----:B------:R-:W-:Y:S01]  /*04b0*/  STG.E [R4.64], R3 ;  /* 0x0000000304007986 */ /* 0x000fe2000c101904 */
[----:B------:R-:W-:Y:S05]  /*04c0*/  EXIT ;  /* 0x000000000000794d */ /* 0x000fea0003800000 */
.L_x_6:
[----:B------:R-:W-:-:S00]  /*04d0*/  BRA `(.L_x_6) ;  /* 0xfffffff000007947 */ /* 0x000fc0000383ffff */
[----:B------:R-:W-:-:S00]  /*04e0*/  NOP ;  /* 0x0000000000007918 */ /* 0x000fc00000000000 */
        /* <DEDUP_REMOVED lines=9> */
.L_x_7:


//--------------------- .nv.global.init           --------------------------
	.section	.nv.global.init,"aw",@progbits
.nv.global.init:
	.type		_$_str,@object
	.size		_$_str,(.L_0 - _$_str)
_$_str:
        /*0000*/ 	.byte	0x5f, 0x5f, 0x43, 0x55, 0x44, 0x41, 0x5f, 0x46, 0x54, 0x5a, 0x00
.L_0:
